//
// Generated by NVIDIA NVVM Compiler
//
// Compiler Build ID: CL-36424714
// Cuda compilation tools, release 13.0, V13.0.88
// Based on NVVM 20.0.0
//

.version 9.0
.target sm_100
.address_size 64

	// .globl	_Z3sumPd

.visible .entry _Z3sumPd(
	.param .u64 .ptr .align 1 _Z3sumPd_param_0
)
{
	.reg .b32 	%r<2>;
	.reg .b64 	%rd<5>;
	.reg .b64 	%fd<3>;

	ld.param.u64 	%rd1, [_Z3sumPd_param_0];
	cvta.to.global.u64 	%rd2, %rd1;
	mov.u32 	%r1, %tid.x;
	mul.wide.u32 	%rd3, %r1, 8;
	add.s64 	%rd4, %rd2, %rd3;
	ld.global.f64 	%fd1, [%rd4];
	add.f64 	%fd2, %fd1, 0d3FF0000000000000;
	st.global.f64 	[%rd4], %fd2;
	ret;

}


// ===== COMPILED SASS (sm_100) =====

	.target	sm_100

	.elftype	@"ET_EXEC"


//--------------------- .note.nv.tkinfo           --------------------------
	.section	.note.nv.tkinfo,"",@"SHT_NOTE"
	.sectionflags	@"SHF_NOTE_NV_TKINFO"
	.tkinfo
        /*0018*/ 	.word	0x00000002
        /*0030*/ 	.string	""
        /*0030*/ 	.string	"ptxas"
        /*0030*/ 	.string	"Cuda compilation tools, release 13.0, V13.0.88"
        /*0030*/ 	.string	"Build cuda_13.0.r13.0/compiler.36424714_0"
        /*0030*/ 	.string	"-arch sm_100 -m 64 "



//--------------------- .note.nv.cuinfo           --------------------------
	.section	.note.nv.cuinfo,"",@"SHT_NOTE"
	.sectionflags	@"SHF_NOTE_NV_CUINFO"
        /*0018*/ 	.short	0x0002
        /*001a*/ 	.short	0x0064
        /*001c*/ 	.short	0x0082
	.zero		2


//--------------------- .nv.info                  --------------------------
	.section	.nv.info,"",@"SHT_CUDA_INFO"
	.align	4


	//----- nvinfo : EIATTR_REGCOUNT
	.align		4
        /*0000*/ 	.byte	0x04, 0x2f
        /*0002*/ 	.short	(.L_1 - .L_0)
	.align		4
.L_0:
        /*0004*/ 	.word	index@(_Z3sumPd)
        /*0008*/ 	.word	0x00000008


	//----- nvinfo : EIATTR_FRAME_SIZE
	.align		4
.L_1:
        /*000c*/ 	.byte	0x04, 0x11
        /*000e*/ 	.short	(.L_3 - .L_2)
	.align		4
.L_2:
        /*0010*/ 	.word	index@(_Z3sumPd)
        /*0014*/ 	.word	0x00000000


	//----- nvinfo : EIATTR_MIN_STACK_SIZE
	.align		4
.L_3:
        /*0018*/ 	.byte	0x04, 0x12
        /*001a*/ 	.short	(.L_5 - .L_4)
	.align		4
.L_4:
        /*001c*/ 	.word	index@(_Z3sumPd)
        /*0020*/ 	.word	0x00000000
.L_5:


//--------------------- .nv.compat                --------------------------
	.section	.nv.compat,"",@"SHT_CUDA_COMPAT_INFO"
	.align	4
        /*0000*/ 	.byte	0x02, 0x09, 0x00, 0x00, 0x02, 0x02, 0x01, 0x00, 0x02, 0x05, 0x05, 0x00, 0x03, 0x07, 0x01, 0x01
        /*0010*/ 	.byte	0x02, 0x03, 0x00, 0x00, 0x02, 0x06, 0x01, 0x00, 0x04, 0x0b, 0x08, 0x00, 0x01, 0x00, 0x00, 0x00
        /*0020*/ 	.byte	0x00, 0x00, 0x00, 0x00


//--------------------- .nv.info._Z3sumPd         --------------------------
	.section	.nv.info._Z3sumPd,"",@"SHT_CUDA_INFO"
	.sectionflags	@""
	.align	4


	//----- nvinfo : EIATTR_CUDA_API_VERSION
	.align		4
        /*0000*/ 	.byte	0x04, 0x37
        /*0002*/ 	.short	(.L_7 - .L_6)
.L_6:
        /*0004*/ 	.word	0x00000082


	//----- nvinfo : EIATTR_KPARAM_INFO
	.align		4
.L_7:
        /*0008*/ 	.byte	0x04, 0x17
        /*000a*/ 	.short	(.L_9 - .L_8)
.L_8:
        /*000c*/ 	.word	0x00000000
        /*0010*/ 	.short	0x0000
        /*0012*/ 	.short	0x0000
        /*0014*/ 	.byte	0x00, 0xf5, 0x21, 0x00


	//----- nvinfo : EIATTR_SPARSE_MMA_MASK
	.align		4
.L_9:
        /*0018*/ 	.byte	0x03, 0x50
        /*001a*/ 	.short	0x0000


	//----- nvinfo : EIATTR_MAXREG_COUNT
	.align		4
        /*001c*/ 	.byte	0x03, 0x1b
        /*001e*/ 	.short	0x00ff


	//----- nvinfo : EIATTR_MERCURY_ISA_VERSION
	.align		4
        /*0020*/ 	.byte	0x03, 0x5f
        /*0022*/ 	.short	0x0101


	//----- nvinfo : EIATTR_VRC_CTA_INIT_COUNT
	.align		4
        /*0024*/ 	.byte	0x02, 0x4a
	.zero		1
	.zero		1


	//----- nvinfo : EIATTR_EXIT_INSTR_OFFSETS
	.align		4
        /*0028*/ 	.byte	0x04, 0x1c
        /*002a*/ 	.short	(.L_11 - .L_10)


	//   ....[0]....
.L_10:
        /*002c*/ 	.word	0x00000080


	//----- nvinfo : EIATTR_CBANK_PARAM_SIZE
	.align		4
.L_11:
        /*0030*/ 	.byte	0x03, 0x19
        /*0032*/ 	.short	0x0008


	//----- nvinfo : EIATTR_PARAM_CBANK
	.align		4
        /*0034*/ 	.byte	0x04, 0x0a
        /*0036*/ 	.short	(.L_13 - .L_12)
	.align		4
.L_12:
        /*0038*/ 	.word	index@(.nv.constant0._Z3sumPd)
        /*003c*/ 	.short	0x0380
        /*003e*/ 	.short	0x0008


	//----- nvinfo : EIATTR_SW_WAR
	.align		4
.L_13:
        /*0040*/ 	.byte	0x04, 0x36
        /*0042*/ 	.short	(.L_15 - .L_14)
.L_14:
        /*0044*/ 	.word	0x00000008
.L_15:


//--------------------- .nv.callgraph             --------------------------
	.section	.nv.callgraph,"",@"SHT_CUDA_CALLGRAPH"
	.align	4
	.sectionentsize	8
	.align		4
        /*0000*/ 	.word	0x00000000
	.align		4
        /*0004*/ 	.word	0xffffffff
	.align		4
        /*0008*/ 	.word	0x00000000
	.align		4
        /*000c*/ 	.word	0xfffffffe
	.align		4
        /*0010*/ 	.word	0x00000000
	.align		4
        /*0014*/ 	.word	0xfffffffd
	.align		4
        /*0018*/ 	.word	0x00000000
	.align		4
        /*001c*/ 	.word	0xfffffffc


//--------------------- .text._Z3sumPd            --------------------------
	.section	.text._Z3sumPd,"ax",@progbits
	.align	128
        .global         _Z3sumPd
        .type           _Z3sumPd,@function
        .size           _Z3sumPd,(.L_x_1 - _Z3sumPd)
        .other          _Z3sumPd,@"STO_CUDA_ENTRY STV_DEFAULT"
_Z3sumPd:
.text._Z3sumPd:
[----:B------:R-:W-:Y:S01]  /*0000*/  LDC R1, c[0x0][0x37c] ;  /* 0x0000df00ff017b82 */ /* 0x000fe20000000800 */
[----:B------:R-:W0:Y:S07]  /*0010*/  S2R R5, SR_TID.X ;  /* 0x0000000000057919 */ /* 0x000e2e0000002100 */
[----:B------:R-:W0:Y:S01]  /*0020*/  LDC.64 R2, c[0x0][0x380] ;  /* 0x0000e000ff027b82 */ /* 0x000e220000000a00 */
[----:B------:R-:W1:Y:S01]  /*0030*/  LDCU.64 UR4, c[0x0][0x358] ;  /* 0x00006b00ff0477ac */ /* 0x000e620008000a00 */
[----:B0-----:R-:W-:-:S05]  /*0040*/  IMAD.WIDE.U32 R2, R5, 0x8, R2 ;  /* 0x0000000805027825 */ /* 0x001fca00078e0002 */
[----:B-1----:R-:W2:Y:S02]  /*0050*/  LDG.E.64 R4, desc[UR4][R2.64] ;  /* 0x0000000402047981 */ /* 0x002ea4000c1e1b00 */
[----:B--2---:R-:W-:-:S07]  /*0060*/  DADD R4, R4, 1 ;  /* 0x3ff0000004047429 */ /* 0x004fce0000000000 */
[----:B------:R-:W-:Y:S01]  /*0070*/  STG.E.64 desc[UR4][R2.64], R4 ;  /* 0x0000000402007986 */ /* 0x000fe2000c101b04 */
[----:B------:R-:W-:Y:S05]  /*0080*/  EXIT ;  /* 0x000000000000794d */ /* 0x000fea0003800000 */
.L_x_0:
[----:B------:R-:W-:-:S00]  /*0090*/  BRA `(.L_x_0) ;  /* 0xfffffffc00fc7947 */ /* 0x000fc0000383ffff */
[----:B------:R-:W-:-:S00]  /*00a0*/  NOP ;  /* 0x0000000000007918 */ /* 0x000fc00000000000 */
        /* <DEDUP_REMOVED lines=13> */
.L_x_1:


//--------------------- .nv.shared.reserved.0     --------------------------
	.section	.nv.shared.reserved.0,"aw",@nobits
	.weak		__nv_reservedSMEM_offset_0_alias
	.size		__nv_reservedSMEM_offset_0_alias, 0, 64
	.other		__nv_reservedSMEM_offset_0_alias,@"STO_CUDA_RESERVED_SHARED STV_DEFAULT"
__nv_reservedSMEM_offset_0_alias:
	.zero		0
	.zero		64


//--------------------- .nv.constant0._Z3sumPd    --------------------------
	.section	.nv.constant0._Z3sumPd,"a",@progbits
	.sectionflags	@""
	.align	4
.nv.constant0._Z3sumPd:
	.zero		904


//--------------------- SYMBOLS --------------------------

	.type		.nv.reservedSmem.offset0,@object
	.size		.nv.reservedSmem.offset0,0x4
